	.target	sm_90a

	.elftype	@"ET_EXEC"


//--------------------- .note.nv.tkinfo           --------------------------
	.section	.note.nv.tkinfo,"",@"SHT_NOTE"
	.sectionflags	@"SHF_NOTE_NV_TKINFO"
	.tkinfo
        /*0018*/ 	.word	0x00000002
        /*0030*/ 	.string	""
        /*0030*/ 	.string	"ptxas"
        /*0030*/ 	.string	"Cuda compilation tools, release 13.0, V13.0.88"
        /*0030*/ 	.string	"Build cuda_13.0.r13.0/compiler.36424714_0"
        /*0030*/ 	.string	"-v  -suppress-debug-info  -lineinfo  -arch sm_90a "



//--------------------- .note.nv.cuinfo           --------------------------
	.section	.note.nv.cuinfo,"",@"SHT_NOTE"
	.sectionflags	@"SHF_NOTE_NV_CUINFO"
        /*0018*/ 	.short	0x0002
        /*001a*/ 	.short	0x005a
        /*001c*/ 	.short	0x0082
	.zero		2


//--------------------- .nv.info                  --------------------------
	.section	.nv.info,"",@"SHT_CUDA_INFO"
	.align	4


	//----- nvinfo : EIATTR_REGCOUNT
	.align		4
        /*0000*/ 	.byte	0x04, 0x2f
        /*0002*/ 	.short	(.L_1 - .L_0)
	.align		4
.L_0:
        /*0004*/ 	.word	index@(matmul_kernel)
        /*0008*/ 	.word	0x00000030


	//----- nvinfo : EIATTR_FRAME_SIZE
	.align		4
.L_1:
        /*000c*/ 	.byte	0x04, 0x11
        /*000e*/ 	.short	(.L_3 - .L_2)
	.align		4
.L_2:
        /*0010*/ 	.word	index@(matmul_kernel)
        /*0014*/ 	.word	0x00000000


	//----- nvinfo : EIATTR_MIN_STACK_SIZE
	.align		4
.L_3:
        /*0018*/ 	.byte	0x04, 0x12
        /*001a*/ 	.short	(.L_5 - .L_4)
	.align		4
.L_4:
        /*001c*/ 	.word	index@(matmul_kernel)
        /*0020*/ 	.word	0x00000000
.L_5:


//--------------------- .nv.compat                --------------------------
	.section	.nv.compat,"",@"SHT_CUDA_COMPAT_INFO"
	.align	4
        /*0000*/ 	.byte	0x02, 0x09, 0x01, 0x00, 0x02, 0x02, 0x01, 0x00, 0x02, 0x05, 0x05, 0x00, 0x03, 0x07, 0x01, 0x01
        /*0010*/ 	.byte	0x02, 0x03, 0x00, 0x00, 0x02, 0x06, 0x01, 0x00, 0x04, 0x0b, 0x08, 0x00, 0x00, 0x00, 0x00, 0x00
        /*0020*/ 	.byte	0x00, 0x00, 0x00, 0x00


//--------------------- .nv.info.matmul_kernel    --------------------------
	.section	.nv.info.matmul_kernel,"",@"SHT_CUDA_INFO"
	.sectionflags	@""
	.align	4


	//----- nvinfo : EIATTR_CUDA_API_VERSION
	.align		4
        /*0000*/ 	.byte	0x04, 0x37
        /*0002*/ 	.short	(.L_7 - .L_6)
.L_6:
        /*0004*/ 	.word	0x00000082


	//----- nvinfo : EIATTR_KPARAM_INFO
	.align		4
.L_7:
        /*0008*/ 	.byte	0x04, 0x17
        /*000a*/ 	.short	(.L_9 - .L_8)
.L_8:
        /*000c*/ 	.word	0x00000000
        /*0010*/ 	.short	0x000d
        /*0012*/ 	.short	0x0048
        /*0014*/ 	.byte	0x00, 0xf4, 0x21, 0x00


	//----- nvinfo : EIATTR_KPARAM_INFO
	.align		4
.L_9:
        /*0018*/ 	.byte	0x04, 0x17
        /*001a*/ 	.short	(.L_11 - .L_10)
.L_10:
        /*001c*/ 	.word	0x00000000
        /*0020*/ 	.short	0x000c
        /*0022*/ 	.short	0x0040
        /*0024*/ 	.byte	0x00, 0xf4, 0x21, 0x00


	//----- nvinfo : EIATTR_KPARAM_INFO
	.align		4
.L_11:
        /*0028*/ 	.byte	0x04, 0x17
        /*002a*/ 	.short	(.L_13 - .L_12)
.L_12:
        /*002c*/ 	.word	0x00000000
        /*0030*/ 	.short	0x000b
        /*0032*/ 	.short	0x0038
        /*0034*/ 	.byte	0x00, 0xf0, 0x11, 0x00


	//----- nvinfo : EIATTR_KPARAM_INFO
	.align		4
.L_13:
        /*0038*/ 	.byte	0x04, 0x17
        /*003a*/ 	.short	(.L_15 - .L_14)
.L_14:
        /*003c*/ 	.word	0x00000000
        /*0040*/ 	.short	0x000a
        /*0042*/ 	.short	0x0034
        /*0044*/ 	.byte	0x00, 0xf0, 0x11, 0x00


	//----- nvinfo : EIATTR_KPARAM_INFO
	.align		4
.L_15:
        /*0048*/ 	.byte	0x04, 0x17
        /*004a*/ 	.short	(.L_17 - .L_16)
.L_16:
        /*004c*/ 	.word	0x00000000
        /*0050*/ 	.short	0x0009
        /*0052*/ 	.short	0x0030
        /*0054*/ 	.byte	0x00, 0xf0, 0x11, 0x00


	//----- nvinfo : EIATTR_KPARAM_INFO
	.align		4
.L_17:
        /*0058*/ 	.byte	0x04, 0x17
        /*005a*/ 	.short	(.L_19 - .L_18)
.L_18:
        /*005c*/ 	.word	0x00000000
        /*0060*/ 	.short	0x0008
        /*0062*/ 	.short	0x002c
        /*0064*/ 	.byte	0x00, 0xf0, 0x11, 0x00


	//----- nvinfo : EIATTR_KPARAM_INFO
	.align		4
.L_19:
        /*0068*/ 	.byte	0x04, 0x17
        /*006a*/ 	.short	(.L_21 - .L_20)
.L_20:
        /*006c*/ 	.word	0x00000000
        /*0070*/ 	.short	0x0007
        /*0072*/ 	.short	0x0028
        /*0074*/ 	.byte	0x00, 0xf0, 0x11, 0x00


	//----- nvinfo : EIATTR_KPARAM_INFO
	.align		4
.L_21:
        /*0078*/ 	.byte	0x04, 0x17
        /*007a*/ 	.short	(.L_23 - .L_22)
.L_22:
        /*007c*/ 	.word	0x00000000
        /*0080*/ 	.short	0x0006
        /*0082*/ 	.short	0x0024
        /*0084*/ 	.byte	0x00, 0xf0, 0x11, 0x00


	//----- nvinfo : EIATTR_KPARAM_INFO
	.align		4
.L_23:
        /*0088*/ 	.byte	0x04, 0x17
        /*008a*/ 	.short	(.L_25 - .L_24)
.L_24:
        /*008c*/ 	.word	0x00000000
        /*0090*/ 	.short	0x0005
        /*0092*/ 	.short	0x0020
        /*0094*/ 	.byte	0x00, 0xf0, 0x11, 0x00


	//----- nvinfo : EIATTR_KPARAM_INFO
	.align		4
.L_25:
        /*0098*/ 	.byte	0x04, 0x17
        /*009a*/ 	.short	(.L_27 - .L_26)
.L_26:
        /*009c*/ 	.word	0x00000000
        /*00a0*/ 	.short	0x0004
        /*00a2*/ 	.short	0x001c
        /*00a4*/ 	.byte	0x00, 0xf0, 0x11, 0x00


	//----- nvinfo : EIATTR_KPARAM_INFO
	.align		4
.L_27:
        /*00a8*/ 	.byte	0x04, 0x17
        /*00aa*/ 	.short	(.L_29 - .L_28)
.L_28:
        /*00ac*/ 	.word	0x00000000
        /*00b0*/ 	.short	0x0003
        /*00b2*/ 	.short	0x0018
        /*00b4*/ 	.byte	0x00, 0xf0, 0x11, 0x00


	//----- nvinfo : EIATTR_KPARAM_INFO
	.align		4
.L_29:
        /*00b8*/ 	.byte	0x04, 0x17
        /*00ba*/ 	.short	(.L_31 - .L_30)
.L_30:
        /*00bc*/ 	.word	0x00000000
        /*00c0*/ 	.short	0x0002
        /*00c2*/ 	.short	0x0010
        /*00c4*/ 	.byte	0x00, 0xf4, 0x21, 0x00


	//----- nvinfo : EIATTR_KPARAM_INFO
	.align		4
.L_31:
        /*00c8*/ 	.byte	0x04, 0x17
        /*00ca*/ 	.short	(.L_33 - .L_32)
.L_32:
        /*00cc*/ 	.word	0x00000000
        /*00d0*/ 	.short	0x0001
        /*00d2*/ 	.short	0x0008
        /*00d4*/ 	.byte	0x00, 0xf4, 0x21, 0x00


	//----- nvinfo : EIATTR_KPARAM_INFO
	.align		4
.L_33:
        /*00d8*/ 	.byte	0x04, 0x17
        /*00da*/ 	.short	(.L_35 - .L_34)
.L_34:
        /*00dc*/ 	.word	0x00000000
        /*00e0*/ 	.short	0x0000
        /*00e2*/ 	.short	0x0000
        /*00e4*/ 	.byte	0x00, 0xf4, 0x21, 0x00


	//----- nvinfo : EIATTR_SPARSE_MMA_MASK
	.align		4
.L_35:
        /*00e8*/ 	.byte	0x03, 0x50
        /*00ea*/ 	.short	0x0000


	//----- nvinfo : EIATTR_MAXREG_COUNT
	.align		4
        /*00ec*/ 	.byte	0x03, 0x1b
        /*00ee*/ 	.short	0x00ff


	//----- nvinfo : EIATTR_NUM_BARRIERS
	.align		4
        /*00f0*/ 	.byte	0x02, 0x4c
        /*00f2*/ 	.byte	0x01
	.zero		1


	//----- nvinfo : EIATTR_MERCURY_ISA_VERSION
	.align		4
        /*00f4*/ 	.byte	0x03, 0x5f
        /*00f6*/ 	.short	0x0101


	//----- nvinfo : EIATTR_EXIT_INSTR_OFFSETS
	.align		4
        /*00f8*/ 	.byte	0x04, 0x1c
        /*00fa*/ 	.short	(.L_37 - .L_36)


	//   ....[0]....
.L_36:
        /*00fc*/ 	.word	0x000014d0


	//   ....[1]....
        /*0100*/ 	.word	0x00001500


	//----- nvinfo : EIATTR_REQNTID
	.align		4
.L_37:
        /*0104*/ 	.byte	0x04, 0x10
        /*0106*/ 	.short	(.L_39 - .L_38)
.L_38:
        /*0108*/ 	.word	0x00000100
        /*010c*/ 	.word	0x00000001
        /*0110*/ 	.word	0x00000001


	//----- nvinfo : EIATTR_CBANK_PARAM_SIZE
	.align		4
.L_39:
        /*0114*/ 	.byte	0x03, 0x19
        /*0116*/ 	.short	0x0050


	//----- nvinfo : EIATTR_PARAM_CBANK
	.align		4
        /*0118*/ 	.byte	0x04, 0x0a
        /*011a*/ 	.short	(.L_41 - .L_40)
	.align		4
.L_40:
        /*011c*/ 	.word	index@(.nv.constant0.matmul_kernel)
        /*0120*/ 	.short	0x0210
        /*0122*/ 	.short	0x0050


	//----- nvinfo : EIATTR_SW_WAR
	.align		4
.L_41:
        /*0124*/ 	.byte	0x04, 0x36
        /*0126*/ 	.short	(.L_43 - .L_42)
.L_42:
        /*0128*/ 	.word	0x00000008
.L_43:


//--------------------- .nv.callgraph             --------------------------
	.section	.nv.callgraph,"",@"SHT_CUDA_CALLGRAPH"
	.align	4
	.sectionentsize	8
	.align		4
        /*0000*/ 	.word	0x00000000
	.align		4
        /*0004*/ 	.word	0xffffffff
	.align		4
        /*0008*/ 	.word	0x00000000
	.align		4
        /*000c*/ 	.word	0xfffffffe
	.align		4
        /*0010*/ 	.word	0x00000000
	.align		4
        /*0014*/ 	.word	0xfffffffd
	.align		4
        /*0018*/ 	.word	0x00000000
	.align		4
        /*001c*/ 	.word	0xfffffffc


//--------------------- .text.matmul_kernel       --------------------------
	.section	.text.matmul_kernel,"ax",@progbits
	.align	128
        .global         matmul_kernel
        .type           matmul_kernel,@function
        .size           matmul_kernel,(.L_x_3 - matmul_kernel)
        .other          matmul_kernel,@"STO_CUDA_ENTRY STV_DEFAULT"
matmul_kernel:
.text.matmul_kernel:
[----:B------:R-:W-:Y:S08]  /*0000*/  LDC R1, c[0x0][0x28] ;  /* 0x00000a00ff017b82 */ /* 0x000ff00000000800 */
[----:B------:R-:W0:Y:S01]  /*0010*/  LDC.64 R16, c[0x0][0x228] ;  /* 0x00008a00ff107b82 */ /* 0x000e220000000a00 */
[----:B------:R-:W1:Y:S01]  /*0020*/  S2R R5, SR_CTAID.X ;  /* 0x0000000000057919 */ /* 0x000e620000002500 */
[----:B------:R-:W-:Y:S01]  /*0030*/  UMOV UR4, 0x400 ;  /* 0x0000040000047882 */ /* 0x000fe20000000000 */
[----:B------:R-:W-:-:S05]  /*0040*/  ULDC.64 UR6, c[0x0][0x208] ;  /* 0x0000820000067ab9 */ /* 0x000fca0000000a00 */
[----:B------:R-:W2:Y:S08]  /*0050*/  LDC R34, c[0x0][0x230] ;  /* 0x00008c00ff227b82 */ /* 0x000eb00000000800 */
[----:B------:R-:W3:Y:S01]  /*0060*/  S2UR UR5, SR_CgaCtaId ;  /* 0x00000000000579c3 */ /* 0x000ee20000008800 */
[----:B0-----:R-:W-:-:S05]  /*0070*/  VIADD R0, R17, 0x1f ;  /* 0x0000001f11007836 */ /* 0x001fca0000000000 */
[----:B------:R-:W-:Y:S01]  /*0080*/  SHF.R.S32.HI R3, RZ, 0x1f, R0 ;  /* 0x0000001fff037819 */ /* 0x000fe20000011400 */
[----:B--2---:R-:W-:-:S03]  /*0090*/  VIADD R34, R34, 0x1f ;  /* 0x0000001f22227836 */ /* 0x004fc60000000000 */
[----:B------:R-:W-:Y:S02]  /*00a0*/  LEA.HI R3, R3, R0, RZ, 0x5 ;  /* 0x0000000003037211 */ /* 0x000fe400078f28ff */
[----:B-1----:R-:W-:Y:S02]  /*00b0*/  IABS R8, R5 ;  /* 0x0000000500087213 */ /* 0x002fe40000000000 */
[----:B------:R-:W-:Y:S01]  /*00c0*/  SHF.R.S32.HI R3, RZ, 0x5, R3 ;  /* 0x00000005ff037819 */ /* 0x000fe20000011403 */
[----:B---3--:R-:W-:-:S04]  /*00d0*/  ULEA UR4, UR5, UR4, 0x18 ;  /* 0x0000000405047291 */ /* 0x008fc8000f8ec03f */
[----:B------:R-:W-:-:S05]  /*00e0*/  IMAD.SHL.U32 R4, R3, 0x8, RZ ;  /* 0x0000000803047824 */ /* 0x000fca00078e00ff */
[-C--:B------:R-:W-:Y:S02]  /*00f0*/  IABS R7, R4.reuse ;  /* 0x0000000400077213 */ /* 0x080fe40000000000 */
[----:B------:R-:W-:Y:S02]  /*0100*/  IABS R10, R4 ;  /* 0x00000004000a7213 */ /* 0x000fe40000000000 */
[----:B------:R-:W0:Y:S08]  /*0110*/  I2F.RP R0, R7 ;  /* 0x0000000700007306 */ /* 0x000e300000209400 */
[----:B0-----:R-:W0:Y:S02]  /*0120*/  MUFU.RCP R0, R0 ;  /* 0x0000000000007308 */ /* 0x001e240000001000 */
[----:B0-----:R-:W-:-:S02]  /*0130*/  VIADD R2, R0, 0xffffffe ;  /* 0x0ffffffe00027836 */ /* 0x001fc40000000000 */
[----:B------:R-:W-:-:S04]  /*0140*/  IMAD.MOV R0, RZ, RZ, -R10 ;  /* 0x000000ffff007224 */ /* 0x000fc800078e0a0a */
[----:B------:R0:W1:Y:S02]  /*0150*/  F2I.FTZ.U32.TRUNC.NTZ R3, R2 ;  /* 0x0000000200037305 */ /* 0x000064000021f000 */
[----:B0-----:R-:W-:Y:S02]  /*0160*/  IMAD.MOV.U32 R2, RZ, RZ, RZ ;  /* 0x000000ffff027224 */ /* 0x001fe400078e00ff */
[----:B-1----:R-:W-:-:S04]  /*0170*/  IMAD.MOV R6, RZ, RZ, -R3 ;  /* 0x000000ffff067224 */ /* 0x002fc800078e0a03 */
[----:B------:R-:W-:Y:S02]  /*0180*/  IMAD R9, R6, R7, RZ ;  /* 0x0000000706097224 */ /* 0x000fe400078e02ff */
[----:B------:R-:W-:Y:S02]  /*0190*/  IMAD.MOV.U32 R6, RZ, RZ, R8 ;  /* 0x000000ffff067224 */ /* 0x000fe400078e0008 */
[----:B------:R-:W-:Y:S01]  /*01a0*/  IMAD.HI.U32 R3, R3, R9, R2 ;  /* 0x0000000903037227 */ /* 0x000fe200078e0002 */
[----:B------:R-:W0:Y:S05]  /*01b0*/  S2R R8, SR_TID.X ;  /* 0x0000000000087919 */ /* 0x000e2a0000002100 */
[----:B------:R-:W-:-:S04]  /*01c0*/  IMAD.HI.U32 R3, R3, R6, RZ ;  /* 0x0000000603037227 */ /* 0x000fc800078e00ff */
[----:B------:R-:W-:-:S05]  /*01d0*/  IMAD R0, R3, R0, R6 ;  /* 0x0000000003007224 */ /* 0x000fca00078e0206 */
[----:B------:R-:W-:-:S13]  /*01e0*/  ISETP.GT.U32.AND P1, PT, R7, R0, PT ;  /* 0x000000000700720c */ /* 0x000fda0003f24070 */
[----:B------:R-:W-:Y:S02]  /*01f0*/  @!P1 IMAD.IADD R0, R0, 0x1, -R7 ;  /* 0x0000000100009824 */ /* 0x000fe400078e0a07 */
[----:B------:R-:W-:Y:S01]  /*0200*/  @!P1 VIADD R3, R3, 0x1 ;  /* 0x0000000103039836 */ /* 0x000fe20000000000 */
[----:B------:R-:W-:Y:S02]  /*0210*/  ISETP.NE.AND P1, PT, R4, RZ, PT ;  /* 0x000000ff0400720c */ /* 0x000fe40003f25270 */
[----:B------:R-:W-:Y:S02]  /*0220*/  ISETP.GE.U32.AND P0, PT, R0, R7, PT ;  /* 0x000000070000720c */ /* 0x000fe40003f06070 */
[----:B------:R-:W-:-:S04]  /*0230*/  LOP3.LUT R0, R5, R4, RZ, 0x3c, !PT ;  /* 0x0000000405007212 */ /* 0x000fc800078e3cff */
[----:B------:R-:W-:Y:S01]  /*0240*/  ISETP.GE.AND P2, PT, R0, RZ, PT ;  /* 0x000000ff0000720c */ /* 0x000fe20003f46270 */
[----:B------:R-:W-:-:S06]  /*0250*/  VIADD R0, R16, 0xf ;  /* 0x0000000f10007836 */ /* 0x000fcc0000000000 */
[----:B------:R-:W-:-:S04]  /*0260*/  @P0 VIADD R3, R3, 0x1 ;  /* 0x0000000103030836 */ /* 0x000fc80000000000 */
[----:B------:R-:W-:Y:S01]  /*0270*/  IMAD.MOV.U32 R2, RZ, RZ, R3 ;  /* 0x000000ffff027224 */ /* 0x000fe200078e0003 */
[----:B------:R-:W-:-:S03]  /*0280*/  SHF.R.S32.HI R3, RZ, 0x1f, R0 ;  /* 0x0000001fff037819 */ /* 0x000fc60000011400 */
[----:B------:R-:W-:Y:S01]  /*0290*/  @!P2 IMAD.MOV R2, RZ, RZ, -R2 ;  /* 0x000000ffff02a224 */ /* 0x000fe200078e0a02 */
[----:B------:R-:W-:Y:S02]  /*02a0*/  @!P1 LOP3.LUT R2, RZ, R4, RZ, 0x33, !PT ;  /* 0x00000004ff029212 */ /* 0x000fe400078e33ff */
[----:B------:R-:W-:-:S03]  /*02b0*/  LEA.HI R3, R3, R0, RZ, 0x4 ;  /* 0x0000000003037211 */ /* 0x000fc600078f20ff */
[----:B------:R-:W-:Y:S02]  /*02c0*/  IMAD.SHL.U32 R10, R2, 0x8, RZ ;  /* 0x00000008020a7824 */ /* 0x000fe400078e00ff */
[----:B------:R-:W-:-:S03]  /*02d0*/  IMAD.MOV R2, RZ, RZ, -R2 ;  /* 0x000000ffff027224 */ /* 0x000fc600078e0a02 */
[----:B------:R-:W-:Y:S01]  /*02e0*/  LEA.HI.SX32 R3, R3, -R10, 0x1c ;  /* 0x8000000a03037211 */ /* 0x000fe200078fe2ff */
[----:B------:R-:W-:-:S03]  /*02f0*/  IMAD R4, R4, R2, R5 ;  /* 0x0000000204047224 */ /* 0x000fc600078e0205 */
[----:B------:R-:W-:Y:S02]  /*0300*/  VIMNMX R11, R3, 0x8, PT ;  /* 0x00000008030b7848 */ /* 0x000fe40003fe0100 */
[----:B------:R-:W-:Y:S02]  /*0310*/  IABS R9, R4 ;  /* 0x0000000400097213 */ /* 0x000fe40000000000 */
[----:B------:R-:W-:-:S04]  /*0320*/  IABS R7, R11 ;  /* 0x0000000b00077213 */ /* 0x000fc80000000000 */
[----:B------:R-:W1:Y:S08]  /*0330*/  I2F.RP R0, R7 ;  /* 0x0000000700007306 */ /* 0x000e700000209400 */
[----:B-1----:R-:W1:Y:S02]  /*0340*/  MUFU.RCP R0, R0 ;  /* 0x0000000000007308 */ /* 0x002e640000001000 */
[----:B-1----:R-:W-:-:S06]  /*0350*/  VIADD R3, R0, 0xffffffe ;  /* 0x0ffffffe00037836 */ /* 0x002fcc0000000000 */
[----:B------:R-:W1:Y:S02]  /*0360*/  F2I.FTZ.U32.TRUNC.NTZ R3, R3 ;  /* 0x0000000300037305 */ /* 0x000e64000021f000 */
[----:B-1----:R-:W-:-:S04]  /*0370*/  IMAD.MOV R6, RZ, RZ, -R3 ;  /* 0x000000ffff067224 */ /* 0x002fc800078e0a03 */
[----:B------:R-:W-:Y:S01]  /*0380*/  IMAD.MOV.U32 R2, RZ, RZ, R6 ;  /* 0x000000ffff027224 */ /* 0x000fe200078e0006 */
[----:B------:R-:W-:-:S03]  /*0390*/  IABS R6, R11 ;  /* 0x0000000b00067213 */ /* 0x000fc60000000000 */
[----:B------:R-:W-:Y:S02]  /*03a0*/  IMAD R5, R2, R7, RZ ;  /* 0x0000000702057224 */ /* 0x000fe400078e02ff */
[----:B------:R-:W-:Y:S02]  /*03b0*/  IMAD.MOV.U32 R2, RZ, RZ, RZ ;  /* 0x000000ffff027224 */ /* 0x000fe400078e00ff */
[----:B------:R-:W-:Y:S02]  /*03c0*/  IMAD.MOV R0, RZ, RZ, -R6 ;  /* 0x000000ffff007224 */ /* 0x000fe400078e0a06 */
[----:B------:R-:W-:Y:S01]  /*03d0*/  IMAD.HI.U32 R2, R3, R5, R2 ;  /* 0x0000000503027227 */ /* 0x000fe200078e0002 */
[----:B0-----:R-:W-:-:S05]  /*03e0*/  LOP3.LUT R3, R8, 0xf, RZ, 0xc0, !PT ;  /* 0x0000000f08037812 */ /* 0x001fca00078ec0ff */
        /* <DEDUP_REMOVED lines=8> */
[----:B------:R-:W-:-:S07]  /*0470*/  ISETP.GE.AND P2, PT, R0, RZ, PT ;  /* 0x000000ff0000720c */ /* 0x000fce0003f46270 */
[----:B------:R-:W-:Y:S01]  /*0480*/  @P0 VIADD R2, R2, 0x1 ;  /* 0x0000000102020836 */ /* 0x000fe20000000000 */
[----:B------:R-:W-:-:S03]  /*0490*/  ISETP.GT.AND P0, PT, R34, 0x1f, PT ;  /* 0x0000001f2200780c */ /* 0x000fc60003f04270 */
[----:B------:R-:W-:Y:S01]  /*04a0*/  IMAD.MOV.U32 R6, RZ, RZ, R2 ;  /* 0x000000ffff067224 */ /* 0x000fe200078e0002 */
[----:B------:R-:W-:-:S03]  /*04b0*/  LOP3.LUT R2, R8, 0x1f, RZ, 0xc0, !PT ;  /* 0x0000001f08027812 */ /* 0x000fc600078ec0ff */
[----:B------:R-:W-:Y:S01]  /*04c0*/  @!P2 IMAD.MOV R6, RZ, RZ, -R6 ;  /* 0x000000ffff06a224 */ /* 0x000fe200078e0a06 */
[----:B------:R-:W-:-:S05]  /*04d0*/  @!P1 LOP3.LUT R6, RZ, R11, RZ, 0x33, !PT ;  /* 0x0000000bff069212 */ /* 0x000fca00078e33ff */
[----:B------:R-:W-:Y:S01]  /*04e0*/  IMAD.MOV R0, RZ, RZ, -R6 ;  /* 0x000000ffff007224 */ /* 0x000fe200078e0a06 */
[----:B------:R-:W-:Y:S01]  /*04f0*/  @!P0 PRMT R12, RZ, 0x7610, R12 ;  /* 0x00007610ff0c8816 */ /* 0x000fe2000000000c */
[----:B------:R-:W-:Y:S01]  /*0500*/  IMAD.SHL.U32 R6, R6, 0x20, RZ ;  /* 0x0000002006067824 */ /* 0x000fe200078e00ff */
[----:B------:R-:W-:Y:S01]  /*0510*/  @!P0 PRMT R14, RZ, 0x7610, R14 ;  /* 0x00007610ff0e8816 */ /* 0x000fe2000000000e */
[----:B------:R-:W-:Y:S01]  /*0520*/  IMAD R0, R11, R0, R4 ;  /* 0x000000000b007224 */ /* 0x000fe200078e0204 */
[----:B------:R-:W-:Y:S02]  /*0530*/  SHF.R.U32.HI R4, RZ, 0x4, R8 ;  /* 0x00000004ff047819 */ /* 0x000fe40000011608 */
[----:B------:R-:W-:Y:S01]  /*0540*/  @!P0 PRMT R12, R12, 0x5410, RZ ;  /* 0x000054100c0c8816 */ /* 0x000fe200000000ff */
[----:B------:R-:W-:Y:S01]  /*0550*/  IMAD.IADD R0, R10, 0x1, R0 ;  /* 0x000000010a007824 */ /* 0x000fe200078e0200 */
[----:B------:R-:W-:-:S03]  /*0560*/  @!P0 PRMT R14, R14, 0x5410, RZ ;  /* 0x000054100e0e8816 */ /* 0x000fc600000000ff */
[----:B------:R-:W-:Y:S01]  /*0570*/  IMAD R0, R0, 0x10, R3 ;  /* 0x0000001000007824 */ /* 0x000fe200078e0203 */
[----:B------:R-:W-:Y:S01]  /*0580*/  SGXT.U32 R3, R4, 0x4 ;  /* 0x000000040403781a */ /* 0x000fe20000000000 */
[----:B------:R-:W-:-:S05]  /*0590*/  @!P0 IMAD.SHL.U32 R4, R8, 0x20, RZ ;  /* 0x0000002008048824 */ /* 0x000fca00078e00ff */
[----:B------:R-:W-:Y:S01]  /*05a0*/  @!P0 LOP3.LUT R5, R4, 0x60, RZ, 0xc0, !PT ;  /* 0x0000006004058812 */ /* 0x000fe200078ec0ff */
[----:B------:R-:W-:Y:S06]  /*05b0*/  @!P0 BRA `(.L_x_0) ;  /* 0x0000000c00148947 */ /* 0x000fec0003800000 */
[----:B------:R-:W-:Y:S01]  /*05c0*/  IABS R4, R16 ;  /* 0x0000001000047213 */ /* 0x000fe20000000000 */
[C---:B------:R-:W-:Y:S01]  /*05d0*/  IMAD.SHL.U32 R21, R8.reuse, 0x8, RZ ;  /* 0x0000000808157824 */ /* 0x040fe200078e00ff */
[----:B------:R-:W-:Y:S01]  /*05e0*/  IABS R5, R17 ;  /* 0x0000001100057213 */ /* 0x000fe20000000000 */
[----:B------:R-:W0:Y:S01]  /*05f0*/  LDC R32, c[0x0][0x238] ;  /* 0x00008e00ff207b82 */ /* 0x000e220000000800 */
[----:B------:R-:W1:Y:S01]  /*0600*/  I2F.RP R9, R4 ;  /* 0x0000000400097306 */ /* 0x000e620000209400 */
[----:B------:R-:W-:Y:S01]  /*0610*/  LOP3.LUT R11, R8, 0xe0, RZ, 0xc0, !PT ;  /* 0x000000e0080b7812 */ /* 0x000fe200078ec0ff */
[----:B------:R-:W-:Y:S01]  /*0620*/  ULDC.64 UR8, c[0x0][0x210] ;  /* 0x0000840000087ab9 */ /* 0x000fe20000000a00 */
[----:B------:R-:W-:Y:S01]  /*0630*/  SHF.R.U32.HI R20, RZ, 0x2, R8 ;  /* 0x00000002ff147819 */ /* 0x000fe20000011608 */
[----:B------:R-:W-:Y:S01]  /*0640*/  ULDC UR5, c[0x0][0x234] ;  /* 0x00008d0000057ab9 */ /* 0x000fe20000000800 */
[----:B------:R-:W-:Y:S02]  /*0650*/  LEA.HI R11, R11, R6, RZ, 0x1b ;  /* 0x000000060b0b7211 */ /* 0x000fe400078fd8ff */
[----:B------:R-:W2:Y:S01]  /*0660*/  LDC R35, c[0x0][0x23c] ;  /* 0x00008f00ff237b82 */ /* 0x000ea20000000800 */
[----:B------:R-:W3:Y:S01]  /*0670*/  I2F.RP R7, R5 ;  /* 0x0000000500077306 */ /* 0x000ee20000209400 */
[----:B------:R-:W-:Y:S01]  /*0680*/  IABS R24, R11 ;  /* 0x0000000b00187213 */ /* 0x000fe20000000000 */
[----:B------:R-:W-:Y:S01]  /*0690*/  VIADD R10, R11, 0x18 ;  /* 0x000000180b0a7836 */ /* 0x000fe20000000000 */
[----:B------:R-:W-:Y:S01]  /*06a0*/  LOP3.LUT R29, R3, 0x10, RZ, 0xfc, !PT ;  /* 0x00000010031d7812 */ /* 0x000fe200078efcff */
[----:B------:R-:W-:-:S02]  /*06b0*/  VIADD R25, R11, 0x10 ;  /* 0x000000100b197836 */ /* 0x000fc40000000000 */
[----:B------:R-:W-:Y:S02]  /*06c0*/  VIADD R23, R11, 0x8 ;  /* 0x000000080b177836 */ /* 0x000fe40000000000 */
[----:B-1----:R-:W1:Y:S01]  /*06d0*/  MUFU.RCP R9, R9 ;  /* 0x0000000900097308 */ /* 0x002e620000001000 */
[----:B------:R-:W-:Y:S02]  /*06e0*/  ISETP.GE.AND P2, PT, R25, RZ, PT ;  /* 0x000000ff1900720c */ /* 0x000fe40003f46270 */
[----:B------:R-:W-:Y:S01]  /*06f0*/  IABS R22, R23 ;  /* 0x0000001700167213 */ /* 0x000fe20000000000 */
[----:B0-----:R-:W-:-:S04]  /*0700*/  IMAD R37, R3, R32, RZ ;  /* 0x0000002003257224 */ /* 0x001fc800078e02ff */
[----:B---3--:R-:W0:Y:S01]  /*0710*/  MUFU.RCP R7, R7 ;  /* 0x0000000700077308 */ /* 0x008e220000001000 */
[----:B------:R-:W-:Y:S02]  /*0720*/  IMAD R36, R29, R32, RZ ;  /* 0x000000201d247224 */ /* 0x000fe400078e02ff */
[----:B------:R-:W-:Y:S02]  /*0730*/  IMAD.SHL.U32 R32, R32, 0x20, RZ ;  /* 0x0000002020207824 */ /* 0x000fe400078e00ff */
[----:B--2---:R-:W-:Y:S02]  /*0740*/  IMAD R33, R2, R35, RZ ;  /* 0x0000002302217224 */ /* 0x004fe400078e02ff */
[----:B-1----:R-:W-:Y:S02]  /*0750*/  VIADD R14, R9, 0xffffffe ;  /* 0x0ffffffe090e7836 */ /* 0x002fe40000000000 */
[----:B------:R-:W-:Y:S02]  /*0760*/  IMAD.SHL.U32 R35, R35, 0x20, RZ ;  /* 0x0000002023237824 */ /* 0x000fe400078e00ff */
[----:B------:R1:W2:Y:S01]  /*0770*/  F2I.FTZ.U32.TRUNC.NTZ R15, R14 ;  /* 0x0000000e000f7305 */ /* 0x0002a2000021f000 */
[----:B0-----:R-:W-:-:S07]  /*0780*/  VIADD R12, R7, 0xffffffe ;  /* 0x0ffffffe070c7836 */ /* 0x001fce0000000000 */
[----:B------:R0:W3:Y:S01]  /*0790*/  F2I.FTZ.U32.TRUNC.NTZ R13, R12 ;  /* 0x0000000c000d7305 */ /* 0x0000e2000021f000 */
[----:B-1----:R-:W-:Y:S02]  /*07a0*/  IMAD.MOV.U32 R14, RZ, RZ, RZ ;  /* 0x000000ffff0e7224 */ /* 0x002fe400078e00ff */
[----:B--2---:R-:W-:Y:S02]  /*07b0*/  IMAD.MOV R19, RZ, RZ, -R15 ;  /* 0x000000ffff137224 */ /* 0x004fe400078e0a0f */
[----:B0-----:R-:W-:Y:S02]  /*07c0*/  IMAD.MOV.U32 R12, RZ, RZ, RZ ;  /* 0x000000ffff0c7224 */ /* 0x001fe400078e00ff */
[----:B------:R-:W-:Y:S01]  /*07d0*/  IMAD R9, R19, R4, RZ ;  /* 0x0000000413097224 */ /* 0x000fe200078e02ff */
[----:B------:R-:W-:Y:S01]  /*07e0*/  IABS R19, R25 ;  /* 0x0000001900137213 */ /* 0x000fe20000000000 */
[----:B---3--:R-:W-:Y:S02]  /*07f0*/  IMAD.MOV R18, RZ, RZ, -R13 ;  /* 0x000000ffff127224 */ /* 0x008fe400078e0a0d */
[----:B------:R-:W-:Y:S01]  /*0800*/  IMAD.HI.U32 R14, R15, R9, R14 ;  /* 0x000000090f0e7227 */ /* 0x000fe200078e000e */
[----:B------:R-:W-:-:S02]  /*0810*/  IABS R9, R10 ;  /* 0x0000000a00097213 */ /* 0x000fc40000000000 */
[----:B------:R-:W-:Y:S01]  /*0820*/  IABS R15, R0 ;  /* 0x00000000000f7213 */ /* 0x000fe20000000000 */
[----:B------:R-:W-:-:S04]  /*0830*/  IMAD R7, R18, R5, RZ ;  /* 0x0000000512077224 */ /* 0x000fc800078e02ff */
[----:B------:R-:W-:-:S04]  /*0840*/  IMAD.HI.U32 R18, R13, R7, R12 ;  /* 0x000000070d127227 */ /* 0x000fc800078e000c */
[----:B------:R-:W-:Y:S02]  /*0850*/  IMAD.MOV.U32 R12, RZ, RZ, R9 ;  /* 0x000000ffff0c7224 */ /* 0x000fe400078e0009 */
[----:B------:R-:W-:Y:S02]  /*0860*/  IMAD.MOV.U32 R13, RZ, RZ, R15 ;  /* 0x000000ffff0d7224 */ /* 0x000fe400078e000f */
[----:B------:R-:W-:-:S04]  /*0870*/  IMAD.HI.U32 R7, R18, R12, RZ ;  /* 0x0000000c12077227 */ /* 0x000fc800078e00ff */
[----:B------:R-:W-:-:S04]  /*0880*/  IMAD.HI.U32 R14, R14, R13, RZ ;  /* 0x0000000d0e0e7227 */ /* 0x000fc800078e00ff */
[----:B------:R-:W-:Y:S02]  /*0890*/  IMAD.MOV R7, RZ, RZ, -R7 ;  /* 0x000000ffff077224 */ /* 0x000fe400078e0a07 */
[----:B------:R-:W-:Y:S02]  /*08a0*/  IMAD.MOV R14, RZ, RZ, -R14 ;  /* 0x000000ffff0e7224 */ /* 0x000fe400078e0a0e */
[C---:B------:R-:W-:Y:S01]  /*08b0*/  IMAD R12, R5.reuse, R7, R12 ;  /* 0x00000007050c7224 */ /* 0x040fe200078e020c */
[----:B------:R-:W-:Y:S01]  /*08c0*/  SHF.R.S32.HI R7, RZ, 0x1f, R34 ;  /* 0x0000001fff077819 */ /* 0x000fe20000011422 */
[----:B------:R-:W-:Y:S02]  /*08d0*/  IMAD R13, R4, R14, R13 ;  /* 0x0000000e040d7224 */ /* 0x000fe400078e020d */
[----:B------:R-:W-:Y:S01]  /*08e0*/  IMAD.SHL.U32 R9, R8, 0x2, RZ ;  /* 0x0000000208097824 */ /* 0x000fe200078e00ff */
[----:B------:R-:W-:Y:S01]  /*08f0*/  ISETP.GT.U32.AND P0, PT, R5, R12, PT ;  /* 0x0000000c0500720c */ /* 0x000fe20003f04070 */
[----:B------:R-:W-:Y:S01]  /*0900*/  IMAD.HI.U32 R14, R18, R19, RZ ;  /* 0x00000013120e7227 */ /* 0x000fe200078e00ff */
[----:B------:R-:W-:-:S02]  /*0910*/  ISETP.GT.U32.AND P1, PT, R4, R13, PT ;  /* 0x0000000d0400720c */ /* 0x000fc40003f24070 */
[----:B------:R-:W-:Y:S01]  /*0920*/  LOP3.LUT R15, R9, 0x1fe, RZ, 0xc0, !PT ;  /* 0x000001fe090f7812 */ /* 0x000fe200078ec0ff */
[----:B------:R-:W-:Y:S01]  /*0930*/  IMAD.MOV R14, RZ, RZ, -R14 ;  /* 0x000000ffff0e7224 */ /* 0x000fe200078e0a0e */
[----:B------:R-:W-:Y:S02]  /*0940*/  LEA.HI R34, R7, R34, RZ, 0x5 ;  /* 0x0000002207227211 */ /* 0x000fe400078f28ff */
[----:B------:R-:W-:Y:S01]  /*0950*/  LOP3.LUT R7, R15, 0x30, R20, 0x78, !PT ;  /* 0x000000300f077812 */ /* 0x000fe200078e7814 */
[----:B------:R-:W-:Y:S01]  /*0960*/  IMAD.SHL.U32 R15, R8, 0x10, RZ ;  /* 0x00000010080f7824 */ /* 0x000fe200078e00ff */
[----:B------:R-:W-:Y:S01]  /*0970*/  SHF.R.S32.HI R34, RZ, 0x5, R34 ;  /* 0x00000005ff227819 */ /* 0x000fe20000011422 */
[----:B------:R-:W-:Y:S02]  /*0980*/  IMAD R14, R5, R14, R19 ;  /* 0x0000000e050e7224 */ /* 0x000fe400078e0213 */
[----:B------:R-:W-:Y:S01]  /*0990*/  IMAD.HI.U32 R19, R18, R22, RZ ;  /* 0x0000001612137227 */ /* 0x000fe200078e00ff */
[----:B------:R-:W-:-:S02]  /*09a0*/  LOP3.LUT R20, R15, 0x600, RZ, 0xc0, !PT ;  /* 0x000006000f147812 */ /* 0x000fc400078ec0ff */
[C---:B------:R-:W-:Y:S01]  /*09b0*/  ISETP.GT.U32.AND P5, PT, R5.reuse, R14, PT ;  /* 0x0000000e0500720c */ /* 0x040fe20003fa4070 */
[----:B------:R-:W-:Y:S01]  /*09c0*/  @!P0 IMAD.IADD R12, R12, 0x1, -R5 ;  /* 0x000000010c0c8824 */ /* 0x000fe200078e0a05 */
[----:B------:R-:W-:Y:S01]  /*09d0*/  LOP3.LUT R26, R20, 0x30, R21, 0xf8, !PT ;  /* 0x00000030141a7812 */ /* 0x000fe200078ef815 */
[----:B------:R-:W-:Y:S01]  /*09e0*/  IMAD.HI.U32 R18, R18, R24, RZ ;  /* 0x0000001812127227 */ /* 0x000fe200078e00ff */
[----:B------:R-:W-:Y:S02]  /*09f0*/  ISETP.GE.AND P0, PT, R10, RZ, PT ;  /* 0x000000ff0a00720c */ /* 0x000fe40003f06270 */
[----:B------:R-:W-:Y:S01]  /*0a00*/  ISETP.GT.U32.AND P4, PT, R5, R12, PT ;  /* 0x0000000c0500720c */ /* 0x000fe20003f84070 */
[----:B------:R-:W-:Y:S01]  /*0a10*/  IMAD.MOV R19, RZ, RZ, -R19 ;  /* 0x000000ffff137224 */ /* 0x000fe200078e0a13 */
[----:B------:R-:W-:Y:S01]  /*0a20*/  SHF.R.S32.HI R10, RZ, 0x2, R8 ;  /* 0x00000002ff0a7819 */ /* 0x000fe20000011408 */
[----:B------:R-:W-:Y:S01]  /*0a30*/  @!P1 IMAD.IADD R13, R13, 0x1, -R4 ;  /* 0x000000010d0d9824 */ /* 0x000fe200078e0a04 */
[----:B------:R-:W-:Y:S01]  /*0a40*/  ISETP.GE.AND P1, PT, R11, RZ, PT ;  /* 0x000000ff0b00720c */ /* 0x000fe20003f26270 */
[----:B------:R-:W-:Y:S01]  /*0a50*/  IMAD.MOV R20, RZ, RZ, -R18 ;  /* 0x000000ffff147224 */ /* 0x000fe200078e0a12 */
[----:B------:R-:W-:Y:S01]  /*0a60*/  SHF.R.S32.HI R11, RZ, 0x6, R8 ;  /* 0x00000006ff0b7819 */ /* 0x000fe20000011408 */
[C---:B------:R-:W-:Y:S01]  /*0a70*/  IMAD R18, R5.reuse, R19, R22 ;  /* 0x0000001305127224 */ /* 0x040fe200078e0216 */
[----:B------:R-:W-:Y:S01]  /*0a80*/  ISETP.GT.U32.AND P3, PT, R4, R13, PT ;  /* 0x0000000d0400720c */ /* 0x000fe20003f64070 */
[C---:B------:R-:W-:Y:S01]  /*0a90*/  IMAD R22, R5.reuse, R20, R24 ;  /* 0x0000001405167224 */ /* 0x040fe200078e0218 */
[----:B------:R-:W-:Y:S01]  /*0aa0*/  SGXT R10, R10, 0x1 ;  /* 0x000000010a0a781a */ /* 0x000fe20000000200 */
[--C-:B------:R-:W-:Y:S01]  /*0ab0*/  @!P5 IMAD.IADD R14, R14, 0x1, -R5.reuse ;  /* 0x000000010e0ed824 */ /* 0x100fe200078e0a05 */
[C---:B------:R-:W-:Y:S01]  /*0ac0*/  ISETP.GT.U32.AND P6, PT, R5.reuse, R18, PT ;  /* 0x000000120500720c */ /* 0x040fe20003fc4070 */
[----:B------:R-:W-:Y:S01]  /*0ad0*/  @!P4 IMAD.IADD R12, R12, 0x1, -R5 ;  /* 0x000000010c0cc824 */ /* 0x000fe200078e0a05 */
[----:B------:R-:W-:Y:S01]  /*0ae0*/  ISETP.GT.U32.AND P4, PT, R5, R22, PT ;  /* 0x000000160500720c */ /* 0x000fe20003f84070 */
[----:B------:R-:W-:Y:S01]  /*0af0*/  IMAD.SHL.U32 R19, R8, 0x40, RZ ;  /* 0x0000004008137824 */ /* 0x000fe200078e00ff */
[----:B------:R-:W-:Y:S01]  /*0b00*/  LOP3.LUT R26, R26, 0x30, R9, 0x78, !PT ;  /* 0x000000301a1a7812 */ /* 0x000fe200078e7809 */
[----:B------:R-:W-:Y:S01]  /*0b10*/  @!P0 IMAD.MOV R12, RZ, RZ, -R12 ;  /* 0x000000ffff0c8224 */ /* 0x000fe200078e0a0c */
[----:B------:R-:W-:-:S02]  /*0b20*/  LOP3.LUT R28, R15, 0x100, RZ, 0xc0, !PT ;  /* 0x000001000f1c7812 */ /* 0x000fc400078ec0ff */
[----:B------:R-:W-:Y:S01]  /*0b30*/  ISETP.NE.AND P5, PT, R16, RZ, PT ;  /* 0x000000ff1000720c */ /* 0x000fe20003fa5270 */
[----:B------:R-:W-:Y:S01]  /*0b40*/  @!P3 IMAD.IADD R13, R13, 0x1, -R4 ;  /* 0x000000010d0db824 */ /* 0x000fe200078e0a04 */
[----:B------:R-:W-:Y:S01]  /*0b50*/  ISETP.GE.AND P3, PT, R0, RZ, PT ;  /* 0x000000ff0000720c */ /* 0x000fe20003f66270 */
[----:B------:R-:W-:Y:S01]  /*0b60*/  IMAD.SHL.U32 R4, R8, 0x20, RZ ;  /* 0x0000002008047824 */ /* 0x000fe200078e00ff */
[----:B------:R-:W-:Y:S01]  /*0b70*/  SGXT R8, R11, 0x1 ;  /* 0x000000010b08781a */ /* 0x000fe20000000200 */
[----:B------:R-:W-:Y:S01]  /*0b80*/  @!P6 IMAD.IADD R18, R18, 0x1, -R5 ;  /* 0x000000011212e824 */ /* 0x000fe200078e0a05 */
[----:B------:R-:W-:Y:S01]  /*0b90*/  LOP3.LUT R11, R10, 0x90, RZ, 0xc0, !PT ;  /* 0x000000900a0b7812 */ /* 0x000fe200078ec0ff */
[----:B------:R-:W-:Y:S01]  /*0ba0*/  IMAD.MOV.U32 R10, RZ, RZ, R13 ;  /* 0x000000ffff0a7224 */ /* 0x000fe200078e000d */
[----:B------:R-:W-:Y:S01]  /*0bb0*/  ISETP.GT.U32.AND P6, PT, R5, R14, PT ;  /* 0x0000000e0500720c */ /* 0x000fe20003fc4070 */
[----:B------:R-:W-:Y:S01]  /*0bc0*/  @!P4 IMAD.IADD R22, R22, 0x1, -R5 ;  /* 0x000000011616c824 */ /* 0x000fe200078e0a05 */
[----:B------:R-:W-:-:S02]  /*0bd0*/  LOP3.LUT R8, R8, 0x90, RZ, 0xc0, !PT ;  /* 0x0000009008087812 */ /* 0x000fc400078ec0ff */
[----:B------:R-:W-:Y:S02]  /*0be0*/  LOP3.LUT R24, R11, 0x60, R4, 0xf8, !PT ;  /* 0x000000600b187812 */ /* 0x000fe400078ef804 */
[--C-:B------:R-:W-:Y:S01]  /*0bf0*/  LOP3.LUT R20, R8, 0x17e, R9.reuse, 0x78, !PT ;  /* 0x0000017e08147812 */ /* 0x100fe200078e7809 */
[----:B------:R-:W-:Y:S01]  /*0c00*/  @!P3 IMAD.MOV R10, RZ, RZ, -R10 ;  /* 0x000000ffff0ab224 */ /* 0x000fe200078e0a0a */
[----:B------:R-:W-:Y:S02]  /*0c10*/  LOP3.LUT R9, R24, 0x10, R9, 0x78, !PT ;  /* 0x0000001018097812 */ /* 0x000fe400078e7809 */
[C---:B------:R-:W-:Y:S01]  /*0c20*/  ISETP.GT.U32.AND P4, PT, R5.reuse, R18, PT ;  /* 0x000000120500720c */ /* 0x040fe20003f84070 */
[----:B------:R-:W0:Y:S01]  /*0c30*/  LDC.64 R24, c[0x0][0x218] ;  /* 0x00008600ff187b82 */ /* 0x000e220000000a00 */
[----:B------:R-:W-:Y:S01]  /*0c40*/  ISETP.GT.U32.AND P3, PT, R5, R22, PT ;  /* 0x000000160500720c */ /* 0x000fe20003f64070 */
[----:B------:R-:W-:Y:S01]  /*0c50*/  @!P6 IMAD.IADD R14, R14, 0x1, -R5 ;  /* 0x000000010e0ee824 */ /* 0x000fe200078e0a05 */
[----:B------:R-:W-:-:S02]  /*0c60*/  IADD3 R28, R9, UR4, R28 ;  /* 0x00000004091c7c10 */ /* 0x000fc4000fffe01c */
[----:B------:R-:W-:Y:S01]  /*0c70*/  ISETP.GE.AND P6, PT, R23, RZ, PT ;  /* 0x000000ff1700720c */ /* 0x000fe20003fc6270 */
[----:B------:R-:W-:Y:S01]  /*0c80*/  @!P2 IMAD.MOV R14, RZ, RZ, -R14 ;  /* 0x000000ffff0ea224 */ /* 0x000fe200078e0a0e */
[----:B------:R-:W-:Y:S01]  /*0c90*/  LOP3.LUT R19, R19, 0x1c0, RZ, 0xc0, !PT ;  /* 0x000001c013137812 */ /* 0x000fe200078ec0ff */
[----:B------:R-:W1:Y:S01]  /*0ca0*/  LDC R9, c[0x0][0x240] ;  /* 0x00009000ff097b82 */ /* 0x000e620000000800 */
[----:B------:R-:W-:Y:S02]  /*0cb0*/  @!P5 LOP3.LUT R10, RZ, R16, RZ, 0x33, !PT ;  /* 0x00000010ff0ad212 */ /* 0x000fe400078e33ff */
[----:B------:R-:W-:Y:S01]  /*0cc0*/  IADD3 R21, R26, UR4, R19 ;  /* 0x000000041a157c10 */ /* 0x000fe2000fffe013 */
[--C-:B------:R-:W-:Y:S01]  /*0cd0*/  @!P4 IMAD.IADD R18, R18, 0x1, -R5.reuse ;  /* 0x000000011212c824 */ /* 0x100fe200078e0a05 */
[----:B------:R-:W-:Y:S01]  /*0ce0*/  LEA R30, P4, R36, UR8, 0x1 ;  /* 0x00000008241e7c11 */ /* 0x000fe2000f8808ff */
[----:B------:R-:W-:Y:S01]  /*0cf0*/  @!P3 IMAD.IADD R22, R22, 0x1, -R5 ;  /* 0x000000011616b824 */ /* 0x000fe200078e0a05 */
[----:B------:R-:W-:Y:S01]  /*0d00*/  ISETP.NE.AND P3, PT, R17, RZ, PT ;  /* 0x000000ff1100720c */ /* 0x000fe20003f65270 */
[----:B------:R-:W-:Y:S01]  /*0d10*/  IMAD R10, R10, UR5, RZ ;  /* 0x000000050a0a7c24 */ /* 0x000fe2000f8e02ff */
[----:B------:R-:W-:Y:S01]  /*0d20*/  LOP3.LUT R17, RZ, R17, RZ, 0x33, !PT ;  /* 0x00000011ff117212 */ /* 0x000fe200078e33ff */
[----:B------:R-:W-:Y:S01]  /*0d30*/  @!P6 IMAD.MOV R18, RZ, RZ, -R18 ;  /* 0x000000ffff12e224 */ /* 0x000fe200078e0a12 */
[----:B------:R-:W-:Y:S01]  /*0d40*/  LEA R31, P5, R37, UR8, 0x1 ;  /* 0x00000008251f7c11 */ /* 0x000fe2000f8a08ff */
[----:B------:R-:W-:Y:S01]  /*0d50*/  @!P1 IMAD.MOV R22, RZ, RZ, -R22 ;  /* 0x000000ffff169224 */ /* 0x000fe200078e0a16 */
[C---:B------:R-:W-:Y:S01]  /*0d60*/  SEL R12, R17.reuse, R12, !P3 ;  /* 0x0000000c110c7207 */ /* 0x040fe20005800000 */
[----:B------:R-:W-:Y:S01]  /*0d70*/  IMAD.WIDE R40, R10, 0x2, RZ ;  /* 0x000000020a287825 */ /* 0x000fe200078e02ff */
[C---:B------:R-:W-:Y:S01]  /*0d80*/  SEL R14, R17.reuse, R14, !P3 ;  /* 0x0000000e110e7207 */ /* 0x040fe20005800000 */
[----:B------:R-:W-:Y:S01]  /*0d90*/  ULDC UR5, c[0x0][0x230] ;  /* 0x00008c0000057ab9 */ /* 0x000fe20000000800 */
[----:B------:R-:W-:-:S02]  /*0da0*/  SEL R18, R17, R18, !P3 ;  /* 0x0000001211127207 */ /* 0x000fc40005800000 */
[----:B------:R-:W-:Y:S02]  /*0db0*/  SEL R17, R17, R22, !P3 ;  /* 0x0000001611117207 */ /* 0x000fe40005800000 */
[----:B------:R-:W-:Y:S02]  /*0dc0*/  LEA.HI.X.SX32 R36, R36, UR9, 0x1, P4 ;  /* 0x0000000924247c11 */ /* 0x000fe4000a0f0eff */
[----:B------:R-:W-:Y:S01]  /*0dd0*/  LEA.HI.X.SX32 R37, R37, UR9, 0x1, P5 ;  /* 0x0000000925257c11 */ /* 0x000fe2000a8f0eff */
[-C--:B-1----:R-:W-:Y:S01]  /*0de0*/  IMAD R12, R12, R9.reuse, RZ ;  /* 0x000000090c0c7224 */ /* 0x082fe200078e02ff */
[----:B------:R-:W-:Y:S01]  /*0df0*/  LOP3.LUT R5, R4, 0x60, RZ, 0xc0, !PT ;  /* 0x0000006004057812 */ /* 0x000fe200078ec0ff */
[-C--:B------:R-:W-:Y:S02]  /*0e00*/  IMAD R14, R14, R9.reuse, RZ ;  /* 0x000000090e0e7224 */ /* 0x080fe400078e02ff */
[-C--:B------:R-:W-:Y:S01]  /*0e10*/  IMAD R18, R18, R9.reuse, RZ ;  /* 0x0000000912127224 */ /* 0x080fe200078e02ff */
[-C--:B0-----:R-:W-:Y:S01]  /*0e20*/  LEA R38, P0, R12, R24.reuse, 0x1 ;  /* 0x000000180c267211 */ /* 0x081fe200078008ff */
[----:B------:R-:W-:Y:S01]  /*0e30*/  IMAD R17, R17, R9, RZ ;  /* 0x0000000911117224 */ /* 0x000fe200078e02ff */
[----:B------:R-:W-:-:S02]  /*0e40*/  LEA R26, P1, R14, R24, 0x1 ;  /* 0x000000180e1a7211 */ /* 0x000fc400078208ff */
[-C--:B------:R-:W-:Y:S02]  /*0e50*/  LEA R8, P2, R18, R24.reuse, 0x1 ;  /* 0x0000001812087211 */ /* 0x080fe400078408ff */
[----:B------:R-:W-:Y:S02]  /*0e60*/  LEA R24, P3, R17, R24, 0x1 ;  /* 0x0000001811187211 */ /* 0x000fe400078608ff */
[-C--:B------:R-:W-:Y:S02]  /*0e70*/  LEA.HI.X.SX32 R39, R12, R25.reuse, 0x1, P0 ;  /* 0x000000190c277211 */ /* 0x080fe400000f0eff */
[----:B------:R-:W-:Y:S02]  /*0e80*/  CS2R R12, SRZ ;  /* 0x00000000000c7805 */ /* 0x000fe4000001ff00 */
[----:B------:R-:W-:Y:S02]  /*0e90*/  LEA.HI.X.SX32 R27, R14, R25, 0x1, P1 ;  /* 0x000000190e1b7211 */ /* 0x000fe400008f0eff */
[----:B------:R-:W-:-:S02]  /*0ea0*/  CS2R R14, SRZ ;  /* 0x00000000000e7805 */ /* 0x000fc4000001ff00 */
[-C--:B------:R-:W-:Y:S02]  /*0eb0*/  LEA.HI.X.SX32 R9, R18, R25.reuse, 0x1, P2 ;  /* 0x0000001912097211 */ /* 0x080fe400010f0eff */
[----:B------:R-:W-:-:S07]  /*0ec0*/  LEA.HI.X.SX32 R25, R17, R25, 0x1, P3 ;  /* 0x0000001911197211 */ /* 0x000fce00018f0eff */
.L_x_1:
[----:B------:R-:W-:Y:S02]  /*0ed0*/  ISETP.GE.AND P3, PT, R29, UR5, PT ;  /* 0x000000051d007c0c */ /* 0x000fe4000bf66270 */
[----:B------:R-:W-:Y:S02]  /*0ee0*/  ISETP.GE.AND P0, PT, R3, UR5, PT ;  /* 0x0000000503007c0c */ /* 0x000fe4000bf06270 */
[C---:B------:R-:W-:Y:S02]  /*0ef0*/  IADD3 R16, P1, R40.reuse, R30, RZ ;  /* 0x0000001e28107210 */ /* 0x040fe40007f3e0ff */
[----:B------:R-:W-:Y:S02]  /*0f00*/  IADD3 R22, P2, R40, R31, RZ ;  /* 0x0000001f28167210 */ /* 0x000fe40007f5e0ff */
[----:B------:R-:W-:Y:S01]  /*0f10*/  PRMT R45, RZ, 0x7610, R45 ;  /* 0x00007610ff2d7816 */ /* 0x000fe2000000002d */
[C---:B------:R-:W-:Y:S01]  /*0f20*/  IMAD.X R17, R41.reuse, 0x1, R36, P1 ;  /* 0x0000000129117824 */ /* 0x040fe200008e0624 */
[----:B------:R-:W-:Y:S01]  /*0f30*/  PRMT R44, RZ, 0x7610, R44 ;  /* 0x00007610ff2c7816 */ /* 0x000fe2000000002c */
[----:B------:R-:W-:Y:S01]  /*0f40*/  IMAD.X R23, R41, 0x1, R37, P2 ;  /* 0x0000000129177824 */ /* 0x000fe200010e0625 */
[----:B------:R-:W-:-:S02]  /*0f50*/  ISETP.GE.AND P1, PT, R2, UR5, PT ;  /* 0x0000000502007c0c */ /* 0x000fc4000bf26270 */
[----:B------:R-:W2:Y:S04]  /*0f60*/  @!P3 LDG.E.U16 R45, desc[UR6][R16.64] ;  /* 0x00000006102db981 */ /* 0x000ea8000c1e1500 */
[----:B------:R0:W3:Y:S01]  /*0f70*/  @!P0 LDG.E.U16 R44, desc[UR6][R22.64] ;  /* 0x00000006162c8981 */ /* 0x0000e2000c1e1500 */
[----:B------:R-:W-:Y:S01]  /*0f80*/  PRMT R18, RZ, 0x7610, R18 ;  /* 0x00007610ff127816 */ /* 0x000fe20000000012 */
[----:B------:R-:W-:Y:S01]  /*0f90*/  IMAD.WIDE R10, R33, 0x2, R24 ;  /* 0x00000002210a7825 */ /* 0x000fe200078e0218 */
[----:B------:R-:W-:Y:S01]  /*0fa0*/  PRMT R19, RZ, 0x7610, R19 ;  /* 0x00007610ff137816 */ /* 0x000fe20000000013 */
[----:B------:R-:W-:Y:S02]  /*0fb0*/  BAR.SYNC.DEFER_BLOCKING 0x0 ;  /* 0x0000000000007b1d */ /* 0x000fe40000010000 */
[----:B0-----:R-:W-:-:S02]  /*0fc0*/  IMAD.MOV.U32 R22, RZ, RZ, R8 ;  /* 0x000000ffff167224 */ /* 0x001fc400078e0008 */
[----:B------:R-:W-:Y:S02]  /*0fd0*/  IMAD.MOV.U32 R23, RZ, RZ, R9 ;  /* 0x000000ffff177224 */ /* 0x000fe400078e0009 */
[----:B------:R-:W-:-:S04]  /*0fe0*/  IMAD.WIDE R8, R33, 0x2, R22 ;  /* 0x0000000221087825 */ /* 0x000fc800078e0216 */
[----:B------:R-:W-:-:S04]  /*0ff0*/  IMAD.WIDE R16, R33, 0x2, R26 ;  /* 0x0000000221107825 */ /* 0x000fc800078e021a */
[----:B------:R-:W-:Y:S01]  /*1000*/  IMAD.WIDE R42, R33, 0x2, R38 ;  /* 0x00000002212a7825 */ /* 0x000fe200078e0226 */
[----:B------:R0:W4:Y:S04]  /*1010*/  @!P1 LDG.E.U16 R18, desc[UR6][R10.64] ;  /* 0x000000060a129981 */ /* 0x000128000c1e1500 */
[----:B------:R1:W5:Y:S01]  /*1020*/  @!P1 LDG.E.U16 R19, desc[UR6][R8.64] ;  /* 0x0000000608139981 */ /* 0x000362000c1e1500 */
[----:B0-----:R-:W-:Y:S02]  /*1030*/  PRMT R10, RZ, 0x7610, R10 ;  /* 0x00007610ff0a7816 */ /* 0x001fe4000000000a */
[----:B-1----:R-:W-:-:S04]  /*1040*/  PRMT R8, RZ, 0x7610, R8 ;  /* 0x00007610ff087816 */ /* 0x002fc80000000008 */
[----:B------:R-:W5:Y:S04]  /*1050*/  @!P1 LDG.E.U16 R10, desc[UR6][R42.64] ;  /* 0x000000062a0a9981 */ /* 0x000f68000c1e1500 */
[----:B------:R-:W5:Y:S01]  /*1060*/  @!P1 LDG.E.U16 R8, desc[UR6][R16.64] ;  /* 0x0000000610089981 */ /* 0x000f62000c1e1500 */
[----:B------:R-:W-:-:S05]  /*1070*/  VIADD R34, R34, 0xffffffff ;  /* 0xffffffff22227836 */ /* 0x000fca0000000000 */
[----:B------:R-:W-:Y:S01]  /*1080*/  ISETP.NE.U32.AND P0, PT, R34, RZ, PT ;  /* 0x000000ff2200720c */ /* 0x000fe20003f05070 */
[----:B------:R-:W-:Y:S01]  /*1090*/  IMAD.WIDE R22, R35, 0x2, R22 ;  /* 0x0000000223167825 */ /* 0x000fe200078e0216 */
[----:B------:R-:W-:-:S03]  /*10a0*/  UIADD3 UR5, UR5, -0x20, URZ ;  /* 0xffffffe005057890 */ /* 0x000fc6000fffe03f */
[----:B------:R-:W-:-:S04]  /*10b0*/  IMAD.WIDE R38, R35, 0x2, R38 ;  /* 0x0000000223267825 */ /* 0x000fc800078e0226 */
[----:B------:R-:W-:-:S04]  /*10c0*/  IMAD.WIDE R26, R35, 0x2, R26 ;  /* 0x00000002231a7825 */ /* 0x000fc800078e021a */
[----:B------:R-:W-:-:S04]  /*10d0*/  IMAD.WIDE R24, R35, 0x2, R24 ;  /* 0x0000000223187825 */ /* 0x000fc800078e0218 */
[----:B------:R-:W-:Y:S01]  /*10e0*/  IMAD.WIDE R40, R32, 0x2, R40 ;  /* 0x0000000220287825 */ /* 0x000fe200078e0228 */
[----:B--2---:R-:W-:Y:S04]  /*10f0*/  STS.U16 [R20+UR4+0xa00], R45 ;  /* 0x000a002d14007988 */ /* 0x004fe80008000404 */
[----:B---3--:R-:W-:Y:S04]  /*1100*/  STS.U16 [R20+UR4+0x800], R44 ;  /* 0x0008002c14007988 */ /* 0x008fe80008000404 */
[----:B----4-:R-:W-:Y:S04]  /*1110*/  STS.U16 [R7+UR4], R18 ;  /* 0x0000001207007988 */ /* 0x010fe80008000404 */
[----:B-----5:R-:W-:Y:S04]  /*1120*/  STS.U16 [R7+UR4+0x200], R19 ;  /* 0x0002001307007988 */ /* 0x020fe80008000404 */
[----:B------:R-:W-:Y:S04]  /*1130*/  STS.U16 [R7+UR4+0x600], R10 ;  /* 0x0006000a07007988 */ /* 0x000fe80008000404 */
[----:B------:R-:W-:Y:S01]  /*1140*/  STS.U16 [R7+UR4+0x400], R8 ;  /* 0x0004000807007988 */ /* 0x000fe20008000404 */
[----:B------:R-:W-:Y:S06]  /*1150*/  BAR.SYNC.DEFER_BLOCKING 0x0 ;  /* 0x0000000000007b1d */ /* 0x000fec0000010000 */
[----:B------:R-:W-:Y:S04]  /*1160*/  LDSM.16.MT88.4 R16, [R28+0x800] ;  /* 0x000800001c10783b */ /* 0x000fe80000004200 */
[----:B------:R-:W0:Y:S02]  /*1170*/  LDSM.16.M88.4 R8, [R21] ;  /* 0x000000001508783b */ /* 0x000e240000000200 */
[----:B0-----:R-:W-:Y:S02]  /*1180*/  HMMA.16816.F32.BF16 R12, R16, R8, R12 ;  /* 0x00000008100c723c */ /* 0x001fe4000004180c */
[----:B------:R-:W0:Y:S05]  /*1190*/  LDSM.16.MT88.4 R16, [R28+0xa00] ;  /* 0x000a00001c10783b */ /* 0x000e2a0000004200 */
[----:B------:R-:W-:-:S02]  /*11a0*/  IMAD.MOV.U32 R8, RZ, RZ, R22 ;  /* 0x000000ffff087224 */ /* 0x000fc400078e0016 */
[----:B------:R-:W-:-:S15]  /*11b0*/  IMAD.MOV.U32 R9, RZ, RZ, R23 ;  /* 0x000000ffff097224 */ /* 0x000fde00078e0017 */
[----:B0-----:R-:W-:Y:S01]  /*11c0*/  HMMA.16816.F32.BF16 R12, R16, R10, R12 ;  /* 0x0000000a100c723c */ /* 0x001fe2000004180c */
[----:B------:R-:W-:-:S08]  /*11d0*/  NOP ;  /* 0x0000000000007918 */ /* 0x000fd00000000000 */
[----:B------:R-:W-:-:S15]  /*11e0*/  @P0 BRA `(.L_x_1) ;  /* 0xfffffffc00380947 */ /* 0x000fde000383ffff */
[----:B------:R-:W-:Y:S02]  /*11f0*/  F2FP.BF16.F32.PACK_AB R14, R15, R14 ;  /* 0x0000000e0f0e723e */ /* 0x000fe400000010ff */
[----:B------:R-:W-:-:S07]  /*1200*/  F2FP.BF16.F32.PACK_AB R12, R13, R12 ;  /* 0x0000000c0d0c723e */ /* 0x000fce00000010ff */
.L_x_0:
[----:B------:R-:W0:Y:S01]  /*1210*/  S2R R10, SR_TID.X ;  /* 0x00000000000a7919 */ /* 0x000e220000002100 */
[----:B------:R-:W1:Y:S01]  /*1220*/  S2UR UR5, SR_CgaCtaId ;  /* 0x00000000000579c3 */ /* 0x000e620000008800 */
[----:B------:R-:W-:Y:S01]  /*1230*/  LOP3.LUT R9, R4, 0x300, RZ, 0xc0, !PT ;  /* 0x0000030004097812 */ /* 0x000fe200078ec0ff */
[----:B------:R-:W-:-:S06]  /*1240*/  UMOV UR4, 0x400 ;  /* 0x0000040000047882 */ /* 0x000fcc0000000000 */
[----:B------:R-:W-:Y:S01]  /*1250*/  BAR.SYNC.DEFER_BLOCKING 0x0 ;  /* 0x0000000000007b1d */ /* 0x000fe20000010000 */
[----:B------:R-:W-:Y:S01]  /*1260*/  PRMT R13, R12, 0x7632, R13 ;  /* 0x000076320c0d7816 */ /* 0x000fe2000000000d */
[----:B------:R-:W-:Y:S01]  /*1270*/  IMAD R9, R2, 0x4, R9 ;  /* 0x0000000402097824 */ /* 0x000fe200078e0209 */
[----:B------:R-:W-:-:S03]  /*1280*/  PRMT R15, R14, 0x7632, R15 ;  /* 0x000076320e0f7816 */ /* 0x000fc6000000000f */
[----:B------:R-:W-:Y:S02]  /*1290*/  ULDC.64 UR8, c[0x0][0x228] ;  /* 0x00008a0000087ab9 */ /* 0x000fe40000000a00 */
[----:B------:R-:W-:Y:S01]  /*12a0*/  ISETP.GE.AND P0, PT, R0, UR8, PT ;  /* 0x0000000800007c0c */ /* 0x000fe2000bf06270 */
[----:B------:R-:W-:Y:S01]  /*12b0*/  ULDC UR8, c[0x0][0x248] ;  /* 0x0000920000087ab9 */ /* 0x000fe20000000800 */
[----:B-1----:R-:W-:Y:S01]  /*12c0*/  ULEA UR4, UR5, UR4, 0x18 ;  /* 0x0000000405047291 */ /* 0x002fe2000f8ec03f */
[----:B0-----:R-:W-:Y:S01]  /*12d0*/  SHF.R.U32.HI R7, RZ, 0x5, R10 ;  /* 0x00000005ff077819 */ /* 0x001fe2000001160a */
[----:B------:R-:W-:-:S03]  /*12e0*/  IMAD.SHL.U32 R4, R10, 0x4, RZ ;  /* 0x000000040a047824 */ /* 0x000fc600078e00ff */
[----:B------:R-:W-:-:S04]  /*12f0*/  LOP3.LUT R7, R7, 0x2, RZ, 0xc0, !PT ;  /* 0x0000000207077812 */ /* 0x000fc800078ec0ff */
[--C-:B------:R-:W-:Y:S02]  /*1300*/  LOP3.LUT R7, R7, 0x1c, R10.reuse, 0xf8, !PT ;  /* 0x0000001c07077812 */ /* 0x100fe400078ef80a */
[----:B------:R-:W-:Y:S02]  /*1310*/  LOP3.LUT R10, R9, 0xe0, R10, 0x78, !PT ;  /* 0x000000e0090a7812 */ /* 0x000fe400078e780a */
[----:B------:R-:W-:-:S04]  /*1320*/  LOP3.LUT R4, R7, 0x80, R4, 0xf8, !PT ;  /* 0x0000008007047812 */ /* 0x000fc800078ef804 */
[----:B------:R-:W-:Y:S02]  /*1330*/  LOP3.LUT R5, R4, R5, RZ, 0xfc, !PT ;  /* 0x0000000504057212 */ /* 0x000fe400078efcff */
[C---:B------:R-:W-:Y:S02]  /*1340*/  LOP3.LUT R4, R6.reuse, 0x10, R3, 0xfe, !PT ;  /* 0x0000001006047812 */ /* 0x040fe400078efe03 */
[C---:B------:R-:W-:Y:S01]  /*1350*/  LOP3.LUT R7, R5.reuse, 0x40, RZ, 0x3c, !PT ;  /* 0x0000004005077812 */ /* 0x040fe200078e3cff */
[----:B------:R0:W-:Y:S01]  /*1360*/  STS.U16 [R5+UR4], R12 ;  /* 0x0000000c05007988 */ /* 0x0001e20008000404 */
[C---:B------:R-:W-:Y:S02]  /*1370*/  LOP3.LUT R8, R5.reuse, 0x20, RZ, 0x3c, !PT ;  /* 0x0000002005087812 */ /* 0x040fe400078e3cff */
[----:B------:R-:W-:Y:S01]  /*1380*/  LOP3.LUT R9, R5, 0x60, RZ, 0x3c, !PT ;  /* 0x0000006005097812 */ /* 0x000fe200078e3cff */
[----:B------:R1:W-:Y:S01]  /*1390*/  STS.U16 [R7+UR4+0x200], R13 ;  /* 0x0002000d07007988 */ /* 0x0003e20008000404 */
[----:B------:R-:W-:-:S03]  /*13a0*/  LOP3.LUT R3, R6, R3, RZ, 0xfc, !PT ;  /* 0x0000000306037212 */ /* 0x000fc600078efcff */
[----:B------:R-:W-:Y:S01]  /*13b0*/  STS.U16 [R8+UR4+0x100], R14 ;  /* 0x0001000e08007988 */ /* 0x000fe20008000404 */
[----:B------:R-:W-:Y:S01]  /*13c0*/  ISETP.LT.AND P1, PT, R3, UR9, !P0 ;  /* 0x0000000903007c0c */ /* 0x000fe2000c721270 */
[C---:B0-----:R-:W-:Y:S01]  /*13d0*/  IMAD R5, R4.reuse, UR8, RZ ;  /* 0x0000000804057c24 */ /* 0x041fe2000f8e02ff */
[----:B------:R-:W-:Y:S01]  /*13e0*/  ISETP.LT.AND P0, PT, R4, UR9, !P0 ;  /* 0x0000000904007c0c */ /* 0x000fe2000c701270 */
[----:B------:R-:W-:Y:S01]  /*13f0*/  STS.U16 [R9+UR4+0x300], R15 ;  /* 0x0003000f09007988 */ /* 0x000fe20008000404 */
[----:B------:R-:W-:Y:S06]  /*1400*/  BAR.SYNC.DEFER_BLOCKING 0x0 ;  /* 0x0000000000007b1d */ /* 0x000fec0000010000 */
[----:B------:R-:W0:Y:S01]  /*1410*/  LDS R11, [R10+UR4] ;  /* 0x000000040a0b7984 */ /* 0x000e220008000800 */
[----:B------:R-:W-:-:S02]  /*1420*/  ULDC UR4, c[0x0][0x244] ;  /* 0x0000910000047ab9 */ /* 0x000fc40000000800 */
[----:B------:R-:W-:Y:S01]  /*1430*/  IMAD R2, R0, UR4, RZ ;  /* 0x0000000400027c24 */ /* 0x000fe2000f8e02ff */
[----:B------:R-:W-:Y:S01]  /*1440*/  ULDC.64 UR4, c[0x0][0x220] ;  /* 0x0000880000047ab9 */ /* 0x000fe20000000a00 */
[----:B------:R-:W-:-:S03]  /*1450*/  IMAD R0, R3, UR8, RZ ;  /* 0x0000000803007c24 */ /* 0x000fc6000f8e02ff */
[----:B------:R-:W-:-:S04]  /*1460*/  LEA R6, P2, R2, UR4, 0x1 ;  /* 0x0000000402067c11 */ /* 0x000fc8000f8408ff */
[----:B-1----:R-:W-:Y:S02]  /*1470*/  LEA.HI.X.SX32 R7, R2, UR5, 0x1, P2 ;  /* 0x0000000502077c11 */ /* 0x002fe400090f0eff */
[CC--:B------:R-:W-:Y:S02]  /*1480*/  LEA R2, P2, R0.reuse, R6.reuse, 0x1 ;  /* 0x0000000600027211 */ /* 0x0c0fe400078408ff */
[C---:B------:R-:W-:Y:S02]  /*1490*/  LEA R4, P3, R5.reuse, R6, 0x1 ;  /* 0x0000000605047211 */ /* 0x040fe400078608ff */
[-C--:B------:R-:W-:Y:S02]  /*14a0*/  LEA.HI.X.SX32 R3, R0, R7.reuse, 0x1, P2 ;  /* 0x0000000700037211 */ /* 0x080fe400010f0eff */
[----:B------:R-:W-:-:S03]  /*14b0*/  LEA.HI.X.SX32 R5, R5, R7, 0x1, P3 ;  /* 0x0000000705057211 */ /* 0x000fc600018f0eff */
[----:B0-----:R0:W-:Y:S01]  /*14c0*/  @P1 STG.E.U16 desc[UR6][R2.64], R11 ;  /* 0x0000000b02001986 */ /* 0x0011e2000c101506 */
[----:B------:R-:W-:Y:S05]  /*14d0*/  @!P0 EXIT ;  /* 0x000000000000894d */ /* 0x000fea0003800000 */
[----:B0-----:R-:W-:-:S05]  /*14e0*/  PRMT R2, R11, 0x7632, R2 ;  /* 0x000076320b027816 */ /* 0x001fca0000000002 */
[----:B------:R-:W-:Y:S01]  /*14f0*/  STG.E.U16 desc[UR6][R4.64], R2 ;  /* 0x0000000204007986 */ /* 0x000fe2000c101506 */
[----:B------:R-:W-:Y:S05]  /*1500*/  EXIT ;  /* 0x000000000000794d */ /* 0x000fea0003800000 */
.L_x_2:
[----:B------:R-:W-:-:S00]  /*1510*/  BRA `(.L_x_2) ;  /* 0xfffffffc00fc7947 */ /* 0x000fc0000383ffff */
[----:B------:R-:W-:-:S00]  /*1520*/  NOP ;  /* 0x0000000000007918 */ /* 0x000fc00000000000 */
        /* <DEDUP_REMOVED lines=13> */
.L_x_3:


//--------------------- .nv.shared.matmul_kernel  --------------------------
	.section	.nv.shared.matmul_kernel,"aw",@nobits
	.sectionflags	@""
	.align	16
	.zero		1024


//--------------------- .nv.shared.reserved.0     --------------------------
	.section	.nv.shared.reserved.0,"aw",@nobits
	.weak		__nv_reservedSMEM_offset_0_alias
	.size		__nv_reservedSMEM_offset_0_alias, 0, 0
	.other		__nv_reservedSMEM_offset_0_alias,@"STO_CUDA_RESERVED_SHARED STV_DEFAULT"
__nv_reservedSMEM_offset_0_alias:
	.zero		0


//--------------------- .nv.constant0.matmul_kernel --------------------------
	.section	.nv.constant0.matmul_kernel,"a",@progbits
	.sectionflags	@""
	.align	4
.nv.constant0.matmul_kernel:
	.zero		608


//--------------------- SYMBOLS --------------------------

	.type		.nv.reservedSmem.offset0,@object
	.size		.nv.reservedSmem.offset0,0x4
